	.headerflags	@"EF_CUDA_TEXMODE_UNIFIED EF_CUDA_64BIT_ADDRESS EF_CUDA_ACCELERATORS EF_CUDA_SM90 EF_CUDA_VIRTUAL_SM(EF_CUDA_SM90)"
	.elftype	@"ET_EXEC"


//--------------------- .nv.info                  --------------------------
	.section	.nv.info,"",@"SHT_CUDA_INFO"
	.align	4


	//----- nvinfo : EIATTR_REGCOUNT
	.align		4
        /*0000*/ 	.byte	0x04, 0x2f
        /*0002*/ 	.short	(.L_3 - .L_2)
	.align		4
.L_2:
        /*0004*/ 	.word	index@(triton_poi_fused__native_batch_norm_legit_no_training_convolution_relu_5)
        /*0008*/ 	.word	0x0000002a


	//----- nvinfo : EIATTR_MIN_STACK_SIZE
	.align		4
.L_3:
        /*000c*/ 	.byte	0x04, 0x12
        /*000e*/ 	.short	(.L_5 - .L_4)
	.align		4
.L_4:
        /*0010*/ 	.word	index@(triton_poi_fused__native_batch_norm_legit_no_training_convolution_relu_5)
        /*0014*/ 	.word	0x00000000


	//----- nvinfo : EIATTR_FRAME_SIZE
	.align		4
.L_5:
        /*0018*/ 	.byte	0x04, 0x11
        /*001a*/ 	.short	(.L_7 - .L_6)
	.align		4
.L_6:
        /*001c*/ 	.word	index@(triton_poi_fused__native_batch_norm_legit_no_training_convolution_relu_5)
        /*0020*/ 	.word	0x00000000


	//----- nvinfo : EIATTR_MIN_STACK_SIZE
	.align		4
.L_7:
        /*0024*/ 	.byte	0x04, 0x12
        /*0026*/ 	.short	(.L_9 - .L_8)
	.align		4
.L_8:
        /*0028*/ 	.word	index@(triton_poi_fused__native_batch_norm_legit_no_training_convolution_relu_5)
        /*002c*/ 	.word	0x00000000
.L_9:


//--------------------- .nv.info.triton_poi_fused__native_batch_norm_legit_no_training_convolution_relu_5 --------------------------
	.section	.nv.info.triton_poi_fused__native_batch_norm_legit_no_training_convolution_relu_5,"",@"SHT_CUDA_INFO"
	.sectionflags	@""
	.align	4


	//----- nvinfo : EIATTR_CUDA_API_VERSION
	.align		4
        /*0000*/ 	.byte	0x04, 0x37
        /*0002*/ 	.short	(.L_11 - .L_10)
.L_10:
        /*0004*/ 	.word	0x0000007c


	//----- nvinfo : EIATTR_KPARAM_INFO
	.align		4
.L_11:
        /*0008*/ 	.byte	0x04, 0x17
        /*000a*/ 	.short	(.L_13 - .L_12)
.L_12:
        /*000c*/ 	.word	0x00000000
        /*0010*/ 	.short	0x0007
        /*0012*/ 	.short	0x0038
        /*0014*/ 	.byte	0x00, 0xf0, 0x11, 0x00


	//----- nvinfo : EIATTR_KPARAM_INFO
	.align		4
.L_13:
        /*0018*/ 	.byte	0x04, 0x17
        /*001a*/ 	.short	(.L_15 - .L_14)
.L_14:
        /*001c*/ 	.word	0x00000000
        /*0020*/ 	.short	0x0006
        /*0022*/ 	.short	0x0030
        /*0024*/ 	.byte	0x00, 0xf4, 0x21, 0x00


	//----- nvinfo : EIATTR_KPARAM_INFO
	.align		4
.L_15:
        /*0028*/ 	.byte	0x04, 0x17
        /*002a*/ 	.short	(.L_17 - .L_16)
.L_16:
        /*002c*/ 	.word	0x00000000
        /*0030*/ 	.short	0x0005
        /*0032*/ 	.short	0x0028
        /*0034*/ 	.byte	0x00, 0xf4, 0x21, 0x00


	//----- nvinfo : EIATTR_KPARAM_INFO
	.align		4
.L_17:
        /*0038*/ 	.byte	0x04, 0x17
        /*003a*/ 	.short	(.L_19 - .L_18)
.L_18:
        /*003c*/ 	.word	0x00000000
        /*0040*/ 	.short	0x0004
        /*0042*/ 	.short	0x0020
        /*0044*/ 	.byte	0x00, 0xf4, 0x21, 0x00


	//----- nvinfo : EIATTR_KPARAM_INFO
	.align		4
.L_19:
        /*0048*/ 	.byte	0x04, 0x17
        /*004a*/ 	.short	(.L_21 - .L_20)
.L_20:
        /*004c*/ 	.word	0x00000000
        /*0050*/ 	.short	0x0003
        /*0052*/ 	.short	0x0018
        /*0054*/ 	.byte	0x00, 0xf4, 0x21, 0x00


	//----- nvinfo : EIATTR_KPARAM_INFO
	.align		4
.L_21:
        /*0058*/ 	.byte	0x04, 0x17
        /*005a*/ 	.short	(.L_23 - .L_22)
.L_22:
        /*005c*/ 	.word	0x00000000
        /*0060*/ 	.short	0x0002
        /*0062*/ 	.short	0x0010
        /*0064*/ 	.byte	0x00, 0xf4, 0x21, 0x00


	//----- nvinfo : EIATTR_KPARAM_INFO
	.align		4
.L_23:
        /*0068*/ 	.byte	0x04, 0x17
        /*006a*/ 	.short	(.L_25 - .L_24)
.L_24:
        /*006c*/ 	.word	0x00000000
        /*0070*/ 	.short	0x0001
        /*0072*/ 	.short	0x0008
        /*0074*/ 	.byte	0x00, 0xf4, 0x21, 0x00


	//----- nvinfo : EIATTR_KPARAM_INFO
	.align		4
.L_25:
        /*0078*/ 	.byte	0x04, 0x17
        /*007a*/ 	.short	(.L_27 - .L_26)
.L_26:
        /*007c*/ 	.word	0x00000000
        /*0080*/ 	.short	0x0000
        /*0082*/ 	.short	0x0000
        /*0084*/ 	.byte	0x00, 0xf4, 0x21, 0x00


	//----- nvinfo : EIATTR_SPARSE_MMA_MASK
	.align		4
.L_27:
        /*0088*/ 	.byte	0x03, 0x50
        /*008a*/ 	.short	0x0000


	//----- nvinfo : EIATTR_MAXREG_COUNT
	.align		4
        /*008c*/ 	.byte	0x03, 0x1b
        /*008e*/ 	.short	0x00ff


	//----- nvinfo : EIATTR_EXIT_INSTR_OFFSETS
	.align		4
        /*0090*/ 	.byte	0x04, 0x1c
        /*0092*/ 	.short	(.L_29 - .L_28)


	//   ....[0]....
.L_28:
        /*0094*/ 	.word	0x00000c50


	//   ....[1]....
        /*0098*/ 	.word	0x00000c70


	//----- nvinfo : EIATTR_REQNTID
	.align		4
.L_29:
        /*009c*/ 	.byte	0x04, 0x10
        /*009e*/ 	.short	(.L_31 - .L_30)
.L_30:
        /*00a0*/ 	.word	0x00000080
        /*00a4*/ 	.word	0x00000001
        /*00a8*/ 	.word	0x00000001


	//----- nvinfo : EIATTR_CBANK_PARAM_SIZE
	.align		4
.L_31:
        /*00ac*/ 	.byte	0x03, 0x19
        /*00ae*/ 	.short	0x003c


	//----- nvinfo : EIATTR_PARAM_CBANK
	.align		4
        /*00b0*/ 	.byte	0x04, 0x0a
        /*00b2*/ 	.short	(.L_33 - .L_32)
	.align		4
.L_32:
        /*00b4*/ 	.word	index@(.nv.constant0.triton_poi_fused__native_batch_norm_legit_no_training_convolution_relu_5)
        /*00b8*/ 	.short	0x0210
        /*00ba*/ 	.short	0x003c


	//----- nvinfo : EIATTR_SW_WAR
	.align		4
.L_33:
        /*00bc*/ 	.byte	0x04, 0x36
        /*00be*/ 	.short	(.L_35 - .L_34)
.L_34:
        /*00c0*/ 	.word	0x00000008
.L_35:


//--------------------- .nv.callgraph             --------------------------
	.section	.nv.callgraph,"",@"SHT_CUDA_CALLGRAPH"
	.align	4
	.sectionentsize	8
	.align		4
        /*0000*/ 	.word	0x00000000
	.align		4
        /*0004*/ 	.word	0xffffffff
	.align		4
        /*0008*/ 	.word	0x00000000
	.align		4
        /*000c*/ 	.word	0xfffffffe
	.align		4
        /*0010*/ 	.word	0x00000000
	.align		4
        /*0014*/ 	.word	0xfffffffd
	.align		4
        /*0018*/ 	.word	0x00000000
	.align		4
        /*001c*/ 	.word	0xfffffffc


//--------------------- .nv.constant4             --------------------------
	.section	.nv.constant4,"a",@progbits
	.align	8
	.align		8
.nv.constant4:
        /*0000*/ 	.dword	_$_str
	.align		8
        /*0008*/ 	.dword	_$_str_$_2


//--------------------- .text.triton_poi_fused__native_batch_norm_legit_no_training_convolution_relu_5 --------------------------
	.section	.text.triton_poi_fused__native_batch_norm_legit_no_training_convolution_relu_5,"ax",@progbits
	.align	128
        .global         triton_poi_fused__native_batch_norm_legit_no_training_convolution_relu_5
        .type           triton_poi_fused__native_batch_norm_legit_no_training_convolution_relu_5,@function
        .size           triton_poi_fused__native_batch_norm_legit_no_training_convolution_relu_5,(.L_x_1 - triton_poi_fused__native_batch_norm_legit_no_training_convolution_relu_5)
        .other          triton_poi_fused__native_batch_norm_legit_no_training_convolution_relu_5,@"STO_CUDA_ENTRY STV_DEFAULT"
triton_poi_fused__native_batch_norm_legit_no_training_convolution_relu_5:
.text.triton_poi_fused__native_batch_norm_legit_no_training_convolution_relu_5:
[----:B------:R-:W0:Y:S01]  /*0000*/  LDC R1, c[0x0][0x28] ;  /* 0x00000a00ff017b82 */ /* 0x000e220000000800 */
[----:B------:R-:W1:Y:S07]  /*0010*/  S2R R0, SR_TID.X ;  /* 0x0000000000007919 */ /* 0x000e6e0000002100 */
[----:B------:R-:W2:Y:S01]  /*0020*/  LDC.64 R2, c[0x0][0x228] ;  /* 0x00008a00ff027b82 */ /* 0x000ea20000000a00 */
[----:B------:R-:W-:Y:S02]  /*0030*/  CS2R R8, SRZ ;  /* 0x0000000000087805 */ /* 0x000fe4000001ff00 */
[----:B------:R-:W-:Y:S01]  /*0040*/  CS2R R10, SRZ ;  /* 0x00000000000a7805 */ /* 0x000fe2000001ff00 */
[----:B------:R-:W3:Y:S01]  /*0050*/  S2R R7, SR_CTAID.X ;  /* 0x0000000000077919 */ /* 0x000ee20000002500 */
[----:B------:R-:W-:-:S03]  /*0060*/  ULDC.64 UR4, c[0x0][0x208] ;  /* 0x0000820000047ab9 */ /* 0x000fc60000000a00 */
[----:B------:R-:W4:Y:S08]  /*0070*/  LDC.64 R38, c[0x0][0x210] ;  /* 0x00008400ff267b82 */ /* 0x000f300000000a00 */
[----:B------:R-:W5:Y:S08]  /*0080*/  LDC.64 R22, c[0x0][0x218] ;  /* 0x00008600ff167b82 */ /* 0x000f700000000a00 */
[----:B------:R-:W4:Y:S01]  /*0090*/  LDC.64 R20, c[0x0][0x220] ;  /* 0x00008800ff147b82 */ /* 0x000f220000000a00 */
[----:B-1----:R-:W-:-:S02]  /*00a0*/  SHF.L.U32 R0, R0, 0x2, RZ ;  /* 0x0000000200007819 */ /* 0x002fc400000006ff */
[----:B---3--:R-:W-:Y:S02]  /*00b0*/  SHF.R.S32.HI R5, RZ, 0x15, R7 ;  /* 0x00000015ff057819 */ /* 0x008fe40000011407 */
[----:B------:R-:W-:Y:S02]  /*00c0*/  LOP3.LUT R0, R0, 0x1fc, RZ, 0xc0, !PT ;  /* 0x000001fc00007812 */ /* 0x000fe400078ec0ff */
[----:B------:R-:W-:Y:S02]  /*00d0*/  SGXT R5, R5, 0x1 ;  /* 0x000000010505781a */ /* 0x000fe40000000200 */
[----:B------:R-:W-:-:S04]  /*00e0*/  LEA R36, R7, R0, 0xa ;  /* 0x0000000007247211 */ /* 0x000fc800078e50ff */
[----:B------:R-:W-:Y:S02]  /*00f0*/  LEA.HI R5, R5, R36, RZ, 0x8 ;  /* 0x0000002405057211 */ /* 0x000fe400078f40ff */
[----:B------:R-:W-:Y:S02]  /*0100*/  ISETP.GE.AND P1, PT, R36, 0x9c400, PT ;  /* 0x0009c4002400780c */ /* 0x000fe40003f26270 */
[----:B------:R-:W-:-:S04]  /*0110*/  LOP3.LUT R5, R5, 0xffffff00, RZ, 0xc0, !PT ;  /* 0xffffff0005057812 */ /* 0x000fc800078ec0ff */
[----:B------:R-:W-:-:S05]  /*0120*/  IADD3 R31, R36, -R5, RZ ;  /* 0x80000005241f7210 */ /* 0x000fca0007ffe0ff */
[----:B--2---:R-:W-:-:S05]  /*0130*/  IMAD.WIDE R2, R31, 0x4, R2 ;  /* 0x000000041f027825 */ /* 0x004fca00078e0202 */
[----:B------:R-:W2:Y:S01]  /*0140*/  @!P1 LDG.E.EL.128 R8, desc[UR4][R2.64] ;  /* 0x0000000402089981 */ /* 0x000ea2000c2e1d00 */
[----:B------:R-:W-:Y:S02]  /*0150*/  IADD3 R0, R36, 0x200, RZ ;  /* 0x0000020024007810 */ /* 0x000fe40007ffe0ff */
[----:B------:R-:W-:Y:S02]  /*0160*/  CS2R R4, SRZ ;  /* 0x0000000000047805 */ /* 0x000fe4000001ff00 */
[----:B------:R-:W-:Y:S02]  /*0170*/  CS2R R6, SRZ ;  /* 0x0000000000067805 */ /* 0x000fe4000001ff00 */
[----:B------:R-:W-:-:S13]  /*0180*/  ISETP.GE.AND P0, PT, R0, 0x9c400, PT ;  /* 0x0009c4000000780c */ /* 0x000fda0003f06270 */
[----:B------:R1:W3:Y:S01]  /*0190*/  @!P0 LDG.E.EL.128 R4, desc[UR4][R2.64] ;  /* 0x0000000402048981 */ /* 0x0002e2000c2e1d00 */
[----:B------:R-:W-:Y:S02]  /*01a0*/  CS2R R12, SRZ ;  /* 0x00000000000c7805 */ /* 0x000fe4000001ff00 */
[----:B------:R-:W-:Y:S02]  /*01b0*/  CS2R R14, SRZ ;  /* 0x00000000000e7805 */ /* 0x000fe4000001ff00 */
[----:B------:R-:W-:Y:S02]  /*01c0*/  CS2R R24, SRZ ;  /* 0x0000000000187805 */ /* 0x000fe4000001ff00 */
[----:B------:R-:W-:Y:S01]  /*01d0*/  CS2R R26, SRZ ;  /* 0x00000000001a7805 */ /* 0x000fe2000001ff00 */
[----:B----4-:R-:W-:-:S04]  /*01e0*/  IMAD.WIDE R38, R36, 0x4, R38 ;  /* 0x0000000424267825 */ /* 0x010fc800078e0226 */
[C---:B-----5:R-:W-:Y:S01]  /*01f0*/  IMAD.WIDE R22, R31.reuse, 0x4, R22 ;  /* 0x000000041f167825 */ /* 0x060fe200078e0216 */
[----:B-1----:R-:W-:Y:S01]  /*0200*/  HFMA2.MMA R2, -RZ, RZ, 1.625, 0 ;  /* 0x3e800000ff027435 */ /* 0x002fe200000001ff */
[----:B------:R-:W4:Y:S02]  /*0210*/  @!P0 LDG.E.128 R24, desc[UR4][R38.64+0x800] ;  /* 0x0008000426188981 */ /* 0x000f24000c1e1d00 */
[----:B0-----:R-:W-:Y:S02]  /*0220*/  IMAD.WIDE R20, R31, 0x4, R20 ;  /* 0x000000041f147825 */ /* 0x001fe400078e0214 */
[----:B------:R-:W4:Y:S02]  /*0230*/  @!P0 LDG.E.EL.128 R12, desc[UR4][R22.64] ;  /* 0x00000004160c8981 */ /* 0x000f24000c2e1d00 */
[----:B--2---:R-:W-:Y:S01]  /*0240*/  FADD R0, R8, 9.9999999747524270788e-07 ;  /* 0x358637bd08007421 */ /* 0x004fe20000000000 */
[----:B------:R-:W-:Y:S01]  /*0250*/  FADD R9, R9, 9.9999999747524270788e-07 ;  /* 0x358637bd09097421 */ /* 0x000fe20000000000 */
[----:B------:R-:W-:Y:S01]  /*0260*/  FADD R3, R10, 9.9999999747524270788e-07 ;  /* 0x358637bd0a037421 */ /* 0x000fe20000000000 */
[----:B------:R-:W-:-:S03]  /*0270*/  FADD R11, R11, 9.9999999747524270788e-07 ;  /* 0x358637bd0b0b7421 */ /* 0x000fc60000000000 */
[----:B------:R-:W0:Y:S08]  /*0280*/  MUFU.SQRT R0, R0 ;  /* 0x0000000000007308 */ /* 0x000e300000002000 */
[----:B------:R-:W1:Y:S01]  /*0290*/  MUFU.SQRT R9, R9 ;  /* 0x0000000900097308 */ /* 0x000e620000002000 */
[----:B---3--:R-:W-:Y:S01]  /*02a0*/  FADD R4, R4, 9.9999999747524270788e-07 ;  /* 0x358637bd04047421 */ /* 0x008fe20000000000 */
[----:B------:R-:W-:Y:S01]  /*02b0*/  FADD R5, R5, 9.9999999747524270788e-07 ;  /* 0x358637bd05057421 */ /* 0x000fe20000000000 */
[----:B------:R-:W-:Y:S01]  /*02c0*/  FADD R16, R6, 9.9999999747524270788e-07 ;  /* 0x358637bd06107421 */ /* 0x000fe20000000000 */
[----:B0-----:R-:W-:-:S04]  /*02d0*/  FSETP.GT.AND P2, PT, R0, 8.50705917302346158658e+37, PT ;  /* 0x7e8000000000780b */ /* 0x001fc80003f44000 */
[----:B------:R-:W0:Y:S01]  /*02e0*/  MUFU.SQRT R3, R3 ;  /* 0x0000000300037308 */ /* 0x000e220000002000 */
[----:B------:R-:W-:Y:S01]  /*02f0*/  FSETP.GEU.AND P3, PT, R0, 1.175494350822287508e-38, PT ;  /* 0x008000000000780b */ /* 0x000fe20003f6e000 */
[----:B------:R-:W-:Y:S01]  /*0300*/  FADD R7, R7, 9.9999999747524270788e-07 ;  /* 0x358637bd07077421 */ /* 0x000fe20000000000 */
[----:B------:R-:W-:Y:S02]  /*0310*/  FSEL R17, R2, 1, P2 ;  /* 0x3f80000002117808 */ /* 0x000fe40001000000 */
[----:B-1----:R-:W-:-:S03]  /*0320*/  FSETP.GT.AND P4, PT, R9, 8.50705917302346158658e+37, PT ;  /* 0x7e8000000900780b */ /* 0x002fc60003f84000 */
[----:B------:R-:W1:Y:S01]  /*0330*/  MUFU.SQRT R8, R11 ;  /* 0x0000000b00087308 */ /* 0x000e620000002000 */
[----:B------:R-:W-:Y:S01]  /*0340*/  FSETP.GEU.AND P5, PT, R9, 1.175494350822287508e-38, PT ;  /* 0x008000000900780b */ /* 0x000fe20003fae000 */
[----:B------:R-:W-:-:S04]  /*0350*/  @P2 FMUL R0, R0, 0.25 ;  /* 0x3e80000000002820 */ /* 0x000fc80000400000 */
[----:B------:R-:W-:Y:S01]  /*0360*/  @!P3 FMUL R17, R17, 16777216 ;  /* 0x4b8000001111b820 */ /* 0x000fe20000400000 */
[C---:B0-----:R-:W-:Y:S01]  /*0370*/  FSETP.GT.AND P6, PT, R3.reuse, 8.50705917302346158658e+37, PT ;  /* 0x7e8000000300780b */ /* 0x041fe20003fc4000 */
[----:B------:R-:W-:Y:S01]  /*0380*/  MUFU.SQRT R10, R4 ;  /* 0x00000004000a7308 */ /* 0x000fe20000002000 */
[----:B------:R-:W-:Y:S01]  /*0390*/  @!P3 FMUL R0, R0, 16777216 ;  /* 0x4b8000000000b820 */ /* 0x000fe20000400000 */
[----:B------:R-:W-:Y:S01]  /*03a0*/  FSETP.GEU.AND P2, PT, R3, 1.175494350822287508e-38, PT ;  /* 0x008000000300780b */ /* 0x000fe20003f4e000 */
[----:B------:R-:W-:Y:S01]  /*03b0*/  @P4 FMUL R9, R9, 0.25 ;  /* 0x3e80000009094820 */ /* 0x000fe20000400000 */
[----:B-1----:R-:W-:-:S04]  /*03c0*/  FSETP.GT.AND P3, PT, R8, 8.50705917302346158658e+37, PT ;  /* 0x7e8000000800780b */ /* 0x002fc80003f64000 */
[----:B------:R-:W0:Y:S01]  /*03d0*/  MUFU.SQRT R5, R5 ;  /* 0x0000000500057308 */ /* 0x000e220000002000 */
[----:B------:R-:W-:Y:S01]  /*03e0*/  @!P5 FMUL R9, R9, 16777216 ;  /* 0x4b8000000909d820 */ /* 0x000fe20000400000 */
[----:B------:R-:W-:Y:S02]  /*03f0*/  FSEL R28, R2, 1, P3 ;  /* 0x3f800000021c7808 */ /* 0x000fe40001800000 */
[----:B------:R-:W-:-:S04]  /*0400*/  @P6 FMUL R3, R3, 0.25 ;  /* 0x3e80000003036820 */ /* 0x000fc80000400000 */
[----:B------:R1:W-:Y:S01]  /*0410*/  MUFU.SQRT R32, R16 ;  /* 0x0000001000207308 */ /* 0x0003e20000002000 */
[----:B------:R-:W-:-:S07]  /*0420*/  @!P2 FMUL R3, R3, 16777216 ;  /* 0x4b8000000303a820 */ /* 0x000fce0000400000 */
[----:B------:R2:W3:Y:S01]  /*0430*/  MUFU.SQRT R6, R7 ;  /* 0x0000000700067308 */ /* 0x0004e20000002000 */
[----:B-1----:R-:W-:Y:S02]  /*0440*/  FSEL R16, R2, 1, P4 ;  /* 0x3f80000002107808 */ /* 0x002fe40002000000 */
[C---:B------:R-:W-:Y:S01]  /*0450*/  FSETP.GEU.AND P4, PT, R8.reuse, 1.175494350822287508e-38, PT ;  /* 0x008000000800780b */ /* 0x040fe20003f8e000 */
[----:B------:R-:W-:Y:S01]  /*0460*/  @P3 FMUL R8, R8, 0.25 ;  /* 0x3e80000008083820 */ /* 0x000fe20000400000 */
[----:B0-----:R-:W-:Y:S01]  /*0470*/  FSETP.GT.AND P3, PT, R5, 8.50705917302346158658e+37, PT ;  /* 0x7e8000000500780b */ /* 0x001fe20003f64000 */
[----:B------:R-:W-:Y:S01]  /*0480*/  @!P5 FMUL R16, R16, 16777216 ;  /* 0x4b8000001010d820 */ /* 0x000fe20000400000 */
[----:B------:R-:W-:Y:S01]  /*0490*/  FSETP.GT.AND P5, PT, R10, 8.50705917302346158658e+37, PT ;  /* 0x7e8000000a00780b */ /* 0x000fe20003fa4000 */
[----:B------:R0:W1:Y:S01]  /*04a0*/  MUFU.RCP R30, R0 ;  /* 0x00000000001e7308 */ /* 0x0000620000001000 */
[----:B--2---:R-:W-:Y:S02]  /*04b0*/  FSEL R7, R2, 1, P6 ;  /* 0x3f80000002077808 */ /* 0x004fe40003000000 */
[----:B------:R-:W-:-:S02]  /*04c0*/  FSETP.GEU.AND P6, PT, R10, 1.175494350822287508e-38, PT ;  /* 0x008000000a00780b */ /* 0x000fc40003fce000 */
[----:B------:R-:W-:Y:S01]  /*04d0*/  FSEL R4, R2, 1, P3 ;  /* 0x3f80000002047808 */ /* 0x000fe20001800000 */
[----:B------:R-:W-:Y:S01]  /*04e0*/  @!P2 FMUL R7, R7, 16777216 ;  /* 0x4b8000000707a820 */ /* 0x000fe20000400000 */
[C---:B------:R-:W-:Y:S01]  /*04f0*/  FSETP.GEU.AND P2, PT, R5.reuse, 1.175494350822287508e-38, PT ;  /* 0x008000000500780b */ /* 0x040fe20003f4e000 */
[----:B------:R-:W-:Y:S01]  /*0500*/  @!P4 FMUL R8, R8, 16777216 ;  /* 0x4b8000000808c820 */ /* 0x000fe20000400000 */
[----:B0-----:R-:W-:Y:S01]  /*0510*/  FSEL R0, R2, 1, P5 ;  /* 0x3f80000002007808 */ /* 0x001fe20002800000 */
[----:B------:R-:W-:Y:S01]  /*0520*/  @P3 FMUL R5, R5, 0.25 ;  /* 0x3e80000005053820 */ /* 0x000fe20000400000 */
[----:B---3--:R-:W-:Y:S01]  /*0530*/  FSETP.GEU.AND P3, PT, R6, 1.175494350822287508e-38, PT ;  /* 0x008000000600780b */ /* 0x008fe20003f6e000 */
[----:B------:R-:W-:Y:S01]  /*0540*/  @P5 FMUL R10, R10, 0.25 ;  /* 0x3e8000000a0a5820 */ /* 0x000fe20000400000 */
[----:B------:R-:W-:Y:S01]  /*0550*/  @!P4 FMUL R28, R28, 16777216 ;  /* 0x4b8000001c1cc820 */ /* 0x000fe20000400000 */
[----:B------:R-:W-:Y:S01]  /*0560*/  FSETP.GT.AND P4, PT, R32, 8.50705917302346158658e+37, PT ;  /* 0x7e8000002000780b */ /* 0x000fe20003f84000 */
[----:B------:R-:W0:Y:S01]  /*0570*/  MUFU.RCP R29, R9 ;  /* 0x00000009001d7308 */ /* 0x000e220000001000 */
[----:B------:R-:W-:Y:S01]  /*0580*/  @!P6 FMUL R10, R10, 16777216 ;  /* 0x4b8000000a0ae820 */ /* 0x000fe20000400000 */
[----:B------:R-:W-:Y:S01]  /*0590*/  @!P6 FMUL R0, R0, 16777216 ;  /* 0x4b8000000000e820 */ /* 0x000fe20000400000 */
[----:B------:R-:W-:Y:S01]  /*05a0*/  FSETP.GT.AND P6, PT, R6, 8.50705917302346158658e+37, PT ;  /* 0x7e8000000600780b */ /* 0x000fe20003fc4000 */
[----:B-1----:R-:W-:Y:S01]  /*05b0*/  FMUL R30, R30, R17 ;  /* 0x000000111e1e7220 */ /* 0x002fe20000400000 */
[----:B------:R-:W-:Y:S01]  /*05c0*/  FSETP.GEU.AND P5, PT, R32, 1.175494350822287508e-38, PT ;  /* 0x008000002000780b */ /* 0x000fe20003fae000 */
[----:B------:R-:W-:Y:S01]  /*05d0*/  @!P2 FMUL R5, R5, 16777216 ;  /* 0x4b8000000505a820 */ /* 0x000fe20000400000 */
[----:B------:R-:W-:Y:S01]  /*05e0*/  @!P2 FMUL R4, R4, 16777216 ;  /* 0x4b8000000404a820 */ /* 0x000fe20000400000 */
[----:B------:R1:W2:Y:S04]  /*05f0*/  MUFU.RCP R9, R8 ;  /* 0x0000000800097308 */ /* 0x0002a80000001000 */
[----:B------:R-:W-:Y:S01]  /*0600*/  @P4 FMUL R32, R32, 0.25 ;  /* 0x3e80000020204820 */ /* 0x000fe20000400000 */
[----:B0-----:R-:W-:-:S03]  /*0610*/  FMUL R29, R29, R16 ;  /* 0x000000101d1d7220 */ /* 0x001fc60000400000 */
[----:B------:R-:W-:Y:S01]  /*0620*/  @P6 FMUL R6, R6, 0.25 ;  /* 0x3e80000006066820 */ /* 0x000fe20000400000 */
[----:B------:R-:W0:Y:S01]  /*0630*/  MUFU.RCP R11, R10 ;  /* 0x0000000a000b7308 */ /* 0x000e220000001000 */
[----:B-1----:R-:W-:Y:S01]  /*0640*/  FSEL R8, R2, 1, P6 ;  /* 0x3f80000002087808 */ /* 0x002fe20003000000 */
[----:B------:R-:W-:Y:S01]  /*0650*/  @!P5 FMUL R32, R32, 16777216 ;  /* 0x4b8000002020d820 */ /* 0x000fe20000400000 */
[----:B------:R-:W-:Y:S01]  /*0660*/  @!P3 FMUL R6, R6, 16777216 ;  /* 0x4b8000000606b820 */ /* 0x000fe20000400000 */
[----:B------:R-:W-:Y:S02]  /*0670*/  CS2R R16, SRZ ;  /* 0x0000000000107805 */ /* 0x000fe4000001ff00 */
[----:B------:R-:W-:Y:S01]  /*0680*/  @!P3 FMUL R8, R8, 16777216 ;  /* 0x4b8000000808b820 */ /* 0x000fe20000400000 */
[----:B--2---:R-:W-:Y:S01]  /*0690*/  FMUL R28, R9, R28 ;  /* 0x0000001c091c7220 */ /* 0x004fe20000400000 */
[----:B------:R-:W1:Y:S01]  /*06a0*/  MUFU.RCP R33, R6 ;  /* 0x0000000600217308 */ /* 0x000e620000001000 */
[----:B0-----:R-:W-:-:S07]  /*06b0*/  FMUL R0, R11, R0 ;  /* 0x000000000b007220 */ /* 0x001fce0000400000 */
[----:B------:R-:W0:Y:S01]  /*06c0*/  MUFU.RCP R18, R3 ;  /* 0x0000000300127308 */ /* 0x000e220000001000 */
[----:B------:R-:W-:Y:S01]  /*06d0*/  CS2R R10, SRZ ;  /* 0x00000000000a7805 */ /* 0x000fe2000001ff00 */
[----:B-1----:R-:W-:-:S06]  /*06e0*/  FMUL R33, R33, R8 ;  /* 0x0000000821217220 */ /* 0x002fcc0000400000 */
[----:B------:R-:W1:Y:S01]  /*06f0*/  MUFU.RCP R5, R5 ;  /* 0x0000000500057308 */ /* 0x000e620000001000 */
[----:B------:R-:W-:Y:S01]  /*0700*/  CS2R R8, SRZ ;  /* 0x0000000000087805 */ /* 0x000fe2000001ff00 */
[----:B0-----:R-:W-:-:S06]  /*0710*/  FMUL R3, R18, R7 ;  /* 0x0000000712037220 */ /* 0x001fcc0000400000 */
[----:B------:R-:W0:Y:S01]  /*0720*/  MUFU.RCP R32, R32 ;  /* 0x0000002000207308 */ /* 0x000e220000001000 */
[----:B------:R-:W-:Y:S01]  /*0730*/  FSEL R7, R2, 1, P4 ;  /* 0x3f80000002077808 */ /* 0x000fe20002000000 */
[----:B------:R-:W2:Y:S01]  /*0740*/  @!P0 LDG.E.EL.128 R8, desc[UR4][R20.64] ;  /* 0x0000000414088981 */ /* 0x000ea2000c2e1d00 */
[----:B------:R-:W-:-:S03]  /*0750*/  CS2R R18, SRZ ;  /* 0x0000000000127805 */ /* 0x000fc6000001ff00 */
[----:B------:R-:W-:Y:S01]  /*0760*/  @!P5 FMUL R7, R7, 16777216 ;  /* 0x4b8000000707d820 */ /* 0x000fe20000400000 */
[----:B-1----:R-:W-:Y:S01]  /*0770*/  FMUL R2, R5, R4 ;  /* 0x0000000405027220 */ /* 0x002fe20000400000 */
[----:B------:R-:W-:Y:S01]  /*0780*/  CS2R R4, SRZ ;  /* 0x0000000000047805 */ /* 0x000fe2000001ff00 */
[----:B------:R1:W3:Y:S01]  /*0790*/  @!P1 LDG.E.EL.128 R16, desc[UR4][R22.64] ;  /* 0x0000000416109981 */ /* 0x0002e2000c2e1d00 */
[----:B0-----:R-:W-:Y:S01]  /*07a0*/  FMUL R32, R32, R7 ;  /* 0x0000000720207220 */ /* 0x001fe20000400000 */
[----:B------:R-:W-:Y:S02]  /*07b0*/  CS2R R6, SRZ ;  /* 0x0000000000067805 */ /* 0x000fe4000001ff00 */
[----:B-1----:R-:W-:-:S04]  /*07c0*/  CS2R R22, SRZ ;  /* 0x0000000000167805 */ /* 0x002fc8000001ff00 */
[----:B------:R0:W5:Y:S02]  /*07d0*/  @!P1 LDG.E.EL.128 R4, desc[UR4][R20.64] ;  /* 0x0000000414049981 */ /* 0x000164000c2e1d00 */
[----:B0-----:R-:W-:-:S06]  /*07e0*/  CS2R R20, SRZ ;  /* 0x0000000000147805 */ /* 0x001fcc000001ff00 */
[----:B------:R-:W3:Y:S01]  /*07f0*/  @!P1 LDG.E.128 R20, desc[UR4][R38.64] ;  /* 0x0000000426149981 */ /* 0x000ee2000c1e1d00 */
[----:B----4-:R-:W-:Y:S01]  /*0800*/  FADD R15, R15, R27 ;  /* 0x0000001b0f0f7221 */ /* 0x010fe20000000000 */
[----:B------:R-:W-:Y:S01]  /*0810*/  FADD R14, R14, R26 ;  /* 0x0000001a0e0e7221 */ /* 0x000fe20000000000 */
[----:B------:R-:W-:Y:S01]  /*0820*/  FADD R13, R13, R25 ;  /* 0x000000190d0d7221 */ /* 0x000fe20000000000 */
[----:B------:R-:W-:Y:S02]  /*0830*/  FADD R12, R12, R24 ;  /* 0x000000180c0c7221 */ /* 0x000fe40000000000 */
[----:B------:R-:W0:Y:S01]  /*0840*/  LDC.64 R24, c[0x0][0x238] ;  /* 0x00008e00ff187b82 */ /* 0x000e220000000a00 */
[----:B--2---:R-:W-:-:S04]  /*0850*/  FADD R26, R15, -R11 ;  /* 0x8000000b0f1a7221 */ /* 0x004fc80000000000 */
[----:B------:R-:W-:-:S03]  /*0860*/  FMUL R11, R33, R26 ;  /* 0x0000001a210b7220 */ /* 0x000fc60000400000 */
[----:B------:R-:W1:Y:S01]  /*0870*/  LDC.64 R26, c[0x0][0x230] ;  /* 0x00008c00ff1a7b82 */ /* 0x000e620000000a00 */
[----:B---3--:R-:W-:Y:S01]  /*0880*/  FADD R17, R17, R21 ;  /* 0x0000001511117221 */ /* 0x008fe20000000000 */
[----:B------:R-:W-:Y:S01]  /*0890*/  FADD R16, R16, R20 ;  /* 0x0000001410107221 */ /* 0x000fe20000000000 */
[----:B------:R-:W-:Y:S02]  /*08a0*/  FADD R21, R14, -R10 ;  /* 0x8000000a0e157221 */ /* 0x000fe40000000000 */
[----:B-----5:R-:W-:Y:S01]  /*08b0*/  FADD R20, R17, -R5 ;  /* 0x8000000511147221 */ /* 0x020fe20000000000 */
[----:B------:R-:W-:Y:S01]  /*08c0*/  FADD R5, R16, -R4 ;  /* 0x8000000410057221 */ /* 0x000fe20000000000 */
[----:B------:R-:W-:Y:S01]  /*08d0*/  FMUL R10, R32, R21 ;  /* 0x00000015200a7220 */ /* 0x000fe20000400000 */
[----:B------:R-:W-:Y:S01]  /*08e0*/  FADD R19, R19, R23 ;  /* 0x0000001713137221 */ /* 0x000fe20000000000 */
[----:B------:R-:W-:Y:S01]  /*08f0*/  FADD R18, R18, R22 ;  /* 0x0000001612127221 */ /* 0x000fe20000000000 */
[----:B------:R-:W-:Y:S01]  /*0900*/  FMUL R30, R30, R5 ;  /* 0x000000051e1e7220 */ /* 0x000fe20000400000 */
[----:B------:R-:W-:Y:S01]  /*0910*/  FMUL R29, R29, R20 ;  /* 0x000000141d1d7220 */ /* 0x000fe20000400000 */
[----:B-1----:R-:W-:Y:S01]  /*0920*/  IMAD.WIDE R32, R31, 0x4, R26 ;  /* 0x000000041f207825 */ /* 0x002fe200078e021a */
[----:B------:R-:W-:-:S02]  /*0930*/  CS2R R20, SRZ ;  /* 0x0000000000147805 */ /* 0x000fc4000001ff00 */
[----:B------:R-:W-:Y:S02]  /*0940*/  CS2R R22, SRZ ;  /* 0x0000000000167805 */ /* 0x000fe4000001ff00 */
[----:B------:R-:W-:Y:S01]  /*0950*/  CS2R R26, SRZ ;  /* 0x00000000001a7805 */ /* 0x000fe2000001ff00 */
[----:B0-----:R-:W-:Y:S01]  /*0960*/  IMAD.WIDE R4, R31, 0x4, R24 ;  /* 0x000000041f047825 */ /* 0x001fe200078e0218 */
[----:B------:R-:W-:Y:S02]  /*0970*/  CS2R R24, SRZ ;  /* 0x0000000000187805 */ /* 0x000fe4000001ff00 */
[----:B------:R-:W2:Y:S04]  /*0980*/  @!P1 LDG.E.EL.128 R20, desc[UR4][R32.64] ;  /* 0x0000000420149981 */ /* 0x000ea8000c2e1d00 */
[----:B------:R-:W2:Y:S01]  /*0990*/  @!P1 LDG.E.EL.128 R24, desc[UR4][R4.64] ;  /* 0x0000000404189981 */ /* 0x000ea2000c2e1d00 */
[----:B------:R-:W-:-:S04]  /*09a0*/  FADD R7, R19, -R7 ;  /* 0x8000000713077221 */ /* 0x000fc80000000000 */
[----:B------:R-:W-:Y:S01]  /*09b0*/  FMUL R28, R28, R7 ;  /* 0x000000071c1c7220 */ /* 0x000fe20000400000 */
[----:B------:R-:W-:Y:S01]  /*09c0*/  CS2R R34, SRZ ;  /* 0x0000000000227805 */ /* 0x000fe2000001ff00 */
[----:B--2---:R-:W-:Y:S01]  /*09d0*/  FFMA R20, R30, R20, R24 ;  /* 0x000000141e147223 */ /* 0x004fe20000000018 */
[----:B------:R-:W-:Y:S01]  /*09e0*/  FFMA R21, R29, R21, R25 ;  /* 0x000000151d157223 */ /* 0x000fe20000000019 */
[----:B------:R-:W-:Y:S01]  /*09f0*/  FFMA R23, R28, R23, R27 ;  /* 0x000000171c177223 */ /* 0x000fe2000000001b */
[----:B------:R-:W-:Y:S02]  /*0a00*/  CS2R R28, SRZ ;  /* 0x00000000001c7805 */ /* 0x000fe4000001ff00 */
[----:B------:R-:W-:-:S06]  /*0a10*/  CS2R R30, SRZ ;  /* 0x00000000001e7805 */ /* 0x000fcc000001ff00 */
[----:B------:R0:W2:Y:S02]  /*0a20*/  @!P0 LDG.E.EL.128 R28, desc[UR4][R32.64] ;  /* 0x00000004201c8981 */ /* 0x0000a4000c2e1d00 */
[----:B0-----:R-:W-:-:S06]  /*0a30*/  CS2R R32, SRZ ;  /* 0x0000000000207805 */ /* 0x001fcc000001ff00 */
[----:B------:R0:W2:Y:S01]  /*0a40*/  @!P0 LDG.E.EL.128 R32, desc[UR4][R4.64] ;  /* 0x0000000404208981 */ /* 0x0000a2000c2e1d00 */
[----:B------:R-:W-:Y:S01]  /*0a50*/  FADD R6, R18, -R6 ;  /* 0x8000000612067221 */ /* 0x000fe20000000000 */
[----:B0-----:R-:W0:Y:S03]  /*0a60*/  LDC.64 R4, c[0x0][0x240] ;  /* 0x00009000ff047b82 */ /* 0x001e260000000a00 */
[----:B------:R-:W-:Y:S01]  /*0a70*/  FMUL R7, R3, R6 ;  /* 0x0000000603077220 */ /* 0x000fe20000400000 */
[----:B------:R-:W-:Y:S01]  /*0a80*/  FADD R9, R13, -R9 ;  /* 0x800000090d097221 */ /* 0x000fe20000000000 */
[----:B------:R-:W-:Y:S02]  /*0a90*/  FADD R3, R12, -R8 ;  /* 0x800000080c037221 */ /* 0x000fe40000000000 */
[----:B------:R-:W-:Y:S01]  /*0aa0*/  FFMA R22, R7, R22, R26 ;  /* 0x0000001607167223 */ /* 0x000fe2000000001a */
[----:B------:R-:W-:Y:S01]  /*0ab0*/  FSETP.GEU.AND P2, PT, R23, RZ, PT ;  /* 0x000000ff1700720b */ /* 0x000fe20003f4e000 */
[----:B------:R-:W-:Y:S01]  /*0ac0*/  FMUL R2, R2, R9 ;  /* 0x0000000902027220 */ /* 0x000fe20000400000 */
[----:B------:R-:W-:Y:S01]  /*0ad0*/  FSETP.GEU.AND P4, PT, R21, RZ, PT ;  /* 0x000000ff1500720b */ /* 0x000fe20003f8e000 */
[----:B------:R-:W-:Y:S01]  /*0ae0*/  FMUL R3, R0, R3 ;  /* 0x0000000300037220 */ /* 0x000fe20000400000 */
[----:B------:R-:W-:-:S02]  /*0af0*/  FSETP.GEU.AND P3, PT, R22, RZ, PT ;  /* 0x000000ff1600720b */ /* 0x000fc40003f6e000 */
[----:B------:R-:W-:Y:S02]  /*0b00*/  FSETP.GEU.AND P5, PT, R20, RZ, PT ;  /* 0x000000ff1400720b */ /* 0x000fe40003fae000 */
[----:B------:R-:W-:Y:S02]  /*0b10*/  SEL R23, R23, RZ, P2 ;  /* 0x000000ff17177207 */ /* 0x000fe40001000000 */
[----:B------:R-:W-:Y:S02]  /*0b20*/  SEL R22, R22, RZ, P3 ;  /* 0x000000ff16167207 */ /* 0x000fe40001800000 */
[----:B------:R-:W-:Y:S02]  /*0b30*/  SEL R21, R21, RZ, P4 ;  /* 0x000000ff15157207 */ /* 0x000fe40002000000 */
[----:B------:R-:W-:Y:S01]  /*0b40*/  SEL R20, R20, RZ, P5 ;  /* 0x000000ff14147207 */ /* 0x000fe20002800000 */
[----:B0-----:R-:W-:Y:S01]  /*0b50*/  IMAD.WIDE R4, R36, 0x4, R4 ;  /* 0x0000000424047825 */ /* 0x001fe200078e0204 */
[----:B------:R0:W-:Y:S04]  /*0b60*/  @!P1 STG.E.128 desc[UR4][R38.64], R16 ;  /* 0x0000001026009986 */ /* 0x0001e8000c101d04 */
[----:B------:R0:W-:Y:S04]  /*0b70*/  @!P0 STG.E.128 desc[UR4][R38.64+0x800], R12 ;  /* 0x0008000c26008986 */ /* 0x0001e8000c101d04 */
[----:B------:R0:W-:Y:S01]  /*0b80*/  @!P1 STG.E.128 desc[UR4][R4.64], R20 ;  /* 0x0000001404009986 */ /* 0x0001e2000c101d04 */
[----:B--2---:R-:W-:Y:S01]  /*0b90*/  FFMA R11, R11, R31, R35 ;  /* 0x0000001f0b0b7223 */ /* 0x004fe20000000023 */
[----:B------:R-:W-:Y:S01]  /*0ba0*/  FFMA R10, R10, R30, R34 ;  /* 0x0000001e0a0a7223 */ /* 0x000fe20000000022 */
[----:B------:R-:W-:Y:S01]  /*0bb0*/  FFMA R2, R2, R29, R33 ;  /* 0x0000001d02027223 */ /* 0x000fe20000000021 */
[----:B------:R-:W-:-:S02]  /*0bc0*/  FFMA R3, R3, R28, R32 ;  /* 0x0000001c03037223 */ /* 0x000fc40000000020 */
[----:B------:R-:W-:Y:S02]  /*0bd0*/  FSETP.GEU.AND P1, PT, R11, RZ, PT ;  /* 0x000000ff0b00720b */ /* 0x000fe40003f2e000 */
[----:B------:R-:W-:Y:S02]  /*0be0*/  FSETP.GEU.AND P2, PT, R10, RZ, PT ;  /* 0x000000ff0a00720b */ /* 0x000fe40003f4e000 */
[----:B------:R-:W-:Y:S02]  /*0bf0*/  FSETP.GEU.AND P3, PT, R2, RZ, PT ;  /* 0x000000ff0200720b */ /* 0x000fe40003f6e000 */
[----:B------:R-:W-:Y:S02]  /*0c00*/  FSETP.GEU.AND P4, PT, R3, RZ, PT ;  /* 0x000000ff0300720b */ /* 0x000fe40003f8e000 */
[----:B------:R-:W-:Y:S02]  /*0c10*/  SEL R11, R11, RZ, P1 ;  /* 0x000000ff0b0b7207 */ /* 0x000fe40000800000 */
[----:B------:R-:W-:-:S02]  /*0c20*/  SEL R10, R10, RZ, P2 ;  /* 0x000000ff0a0a7207 */ /* 0x000fc40001000000 */
[----:B------:R-:W-:Y:S02]  /*0c30*/  SEL R9, R2, RZ, P3 ;  /* 0x000000ff02097207 */ /* 0x000fe40001800000 */
[----:B------:R-:W-:Y:S01]  /*0c40*/  SEL R8, R3, RZ, P4 ;  /* 0x000000ff03087207 */ /* 0x000fe20002000000 */
[----:B0-----:R-:W-:Y:S06]  /*0c50*/  @P0 EXIT ;  /* 0x000000000000094d */ /* 0x001fec0003800000 */
[----:B------:R-:W-:Y:S01]  /*0c60*/  STG.E.128 desc[UR4][R4.64+0x800], R8 ;  /* 0x0008000804007986 */ /* 0x000fe2000c101d04 */
[----:B------:R-:W-:Y:S05]  /*0c70*/  EXIT ;  /* 0x000000000000794d */ /* 0x000fea0003800000 */
.L_x_0:
[----:B------:R-:W-:-:S00]  /*0c80*/  BRA `(.L_x_0) ;  /* 0xfffffffc00fc7947 */ /* 0x000fc0000383ffff */
[----:B------:R-:W-:-:S00]  /*0c90*/  NOP ;  /* 0x0000000000007918 */ /* 0x000fc00000000000 */
        /* <DEDUP_REMOVED lines=14> */
.L_x_1:


//--------------------- .nv.global.init           --------------------------
	.section	.nv.global.init,"aw",@progbits
.nv.global.init:
	.type		_$_str,@object
	.size		_$_str,(_$_str_$_2 - _$_str)
_$_str:
        /*0000*/ 	.byte	0x5f, 0x5f, 0x43, 0x55, 0x44, 0x41, 0x5f, 0x46, 0x54, 0x5a, 0x00
	.type		_$_str_$_2,@object
	.size		_$_str_$_2,(.L_1 - _$_str_$_2)
_$_str_$_2:
        /*000b*/ 	.byte	0x5f, 0x5f, 0x43, 0x55, 0x44, 0x41, 0x5f, 0x50, 0x52, 0x45, 0x43, 0x5f, 0x53, 0x51, 0x52, 0x54
        /*001b*/ 	.byte	0x00
.L_1:


//--------------------- .nv.constant0.triton_poi_fused__native_batch_norm_legit_no_training_convolution_relu_5 --------------------------
	.section	.nv.constant0.triton_poi_fused__native_batch_norm_legit_no_training_convolution_relu_5,"a",@progbits
	.sectionflags	@""
	.align	4
.nv.constant0.triton_poi_fused__native_batch_norm_legit_no_training_convolution_relu_5:
	.zero		588
